//
// Generated by NVIDIA NVVM Compiler
//
// Compiler Build ID: CL-36424714
// Cuda compilation tools, release 13.0, V13.0.88
// Based on NVVM 20.0.0
//

.version 9.0
.target sm_100
.address_size 64

	// .globl	_Z8scan_belPiiS_i
.extern .func  (.param .b32 func_retval0) vprintf
(
	.param .b64 vprintf_param_0,
	.param .b64 vprintf_param_1
)
;
.global .align 1 .b8 $str[22] = {111, 117, 116, 112, 117, 116, 97, 114, 114, 97, 121, 91, 37, 100, 93, 32, 61, 32, 37, 100, 10};

.visible .entry _Z8scan_belPiiS_i(
	.param .u64 .ptr .align 1 _Z8scan_belPiiS_i_param_0,
	.param .u32 _Z8scan_belPiiS_i_param_1,
	.param .u64 .ptr .align 1 _Z8scan_belPiiS_i_param_2,
	.param .u32 _Z8scan_belPiiS_i_param_3
)
{
	.local .align 8 .b8 	__local_depot0[8];
	.reg .b64 	%SP;
	.reg .b64 	%SPL;
	.reg .pred 	%p<25>;
	.reg .b32 	%r<182>;
	.reg .b64 	%rd<46>;

	mov.u64 	%SPL, __local_depot0;
	cvta.local.u64 	%SP, %SPL;
	ld.param.u32 	%r35, [_Z8scan_belPiiS_i_param_1];
	ld.param.u64 	%rd4, [_Z8scan_belPiiS_i_param_2];
	ld.param.u32 	%r177, [_Z8scan_belPiiS_i_param_3];
	cvta.to.global.u64 	%rd1, %rd4;
	add.u64 	%rd5, %SP, 0;
	add.u64 	%rd2, %SPL, 0;
	mov.u32 	%r37, %ctaid.x;
	mov.u32 	%r38, %ntid.x;
	mov.u32 	%r39, %tid.x;
	mad.lo.s32 	%r1, %r37, %r38, %r39;
	setp.lt.s32 	%p1, %r35, 1;
	@%p1 bra 	$L__BB0_38;
	mul.wide.u32 	%rd8, %r1, 4;
	add.s64 	%rd3, %rd1, %rd8;
	and.b32  	%r2, %r35, 3;
	setp.lt.u32 	%p2, %r35, 4;
	mov.b32 	%r170, 2;
	mov.b32 	%r169, 1;
	@%p2 bra 	$L__BB0_16;
	and.b32  	%r45, %r35, 2147483644;
	neg.s32 	%r166, %r45;
	mov.b32 	%r170, 2;
	mov.b32 	%r169, 1;
	mov.u64 	%rd11, $str;
$L__BB0_3:
	neg.s32 	%r46, %r170;
	or.b32  	%r47, %r1, %r46;
	setp.ne.s32 	%p3, %r47, -1;
	@%p3 bra 	$L__BB0_6;
	setp.ne.s32 	%p4, %r1, 255;
	sub.s32 	%r48, %r1, %r169;
	mul.wide.u32 	%rd9, %r48, 4;
	add.s64 	%rd10, %rd1, %rd9;
	ld.global.u32 	%r49, [%rd10];
	ld.global.u32 	%r50, [%rd3];
	add.s32 	%r51, %r50, %r49;
	st.global.u32 	[%rd3], %r51;
	@%p4 bra 	$L__BB0_6;
	ld.global.u32 	%r52, [%rd1+1020];
	mov.b32 	%r53, 255;
	st.local.v2.u32 	[%rd2], {%r53, %r52};
	cvta.global.u64 	%rd12, %rd11;
	{ // callseq 0, 0
	.param .b64 param0;
	st.param.b64 	[param0], %rd12;
	.param .b64 param1;
	st.param.b64 	[param1], %rd5;
	.param .b32 retval0;
	call.uni (retval0), 
	vprintf, 
	(
	param0, 
	param1
	);
	ld.param.b32 	%r54, [retval0];
	} // callseq 0
$L__BB0_6:
	bar.sync 	0;
	shl.b32 	%r56, %r170, 1;
	neg.s32 	%r57, %r56;
	or.b32  	%r58, %r1, %r57;
	setp.ne.s32 	%p5, %r58, -1;
	@%p5 bra 	$L__BB0_9;
	setp.ne.s32 	%p6, %r1, 255;
	shl.b32 	%r59, %r169, 1;
	sub.s32 	%r60, %r1, %r59;
	mul.wide.u32 	%rd14, %r60, 4;
	add.s64 	%rd15, %rd1, %rd14;
	ld.global.u32 	%r61, [%rd15];
	ld.global.u32 	%r62, [%rd3];
	add.s32 	%r63, %r62, %r61;
	st.global.u32 	[%rd3], %r63;
	@%p6 bra 	$L__BB0_9;
	ld.global.u32 	%r64, [%rd1+1020];
	mov.b32 	%r65, 255;
	st.local.v2.u32 	[%rd2], {%r65, %r64};
	cvta.global.u64 	%rd17, %rd11;
	{ // callseq 1, 0
	.param .b64 param0;
	st.param.b64 	[param0], %rd17;
	.param .b64 param1;
	st.param.b64 	[param1], %rd5;
	.param .b32 retval0;
	call.uni (retval0), 
	vprintf, 
	(
	param0, 
	param1
	);
	ld.param.b32 	%r66, [retval0];
	} // callseq 1
$L__BB0_9:
	bar.sync 	0;
	shl.b32 	%r68, %r170, 2;
	neg.s32 	%r69, %r68;
	or.b32  	%r70, %r1, %r69;
	setp.ne.s32 	%p7, %r70, -1;
	@%p7 bra 	$L__BB0_12;
	setp.ne.s32 	%p8, %r1, 255;
	shl.b32 	%r71, %r169, 2;
	sub.s32 	%r72, %r1, %r71;
	mul.wide.u32 	%rd19, %r72, 4;
	add.s64 	%rd20, %rd1, %rd19;
	ld.global.u32 	%r73, [%rd20];
	ld.global.u32 	%r74, [%rd3];
	add.s32 	%r75, %r74, %r73;
	st.global.u32 	[%rd3], %r75;
	@%p8 bra 	$L__BB0_12;
	ld.global.u32 	%r76, [%rd1+1020];
	mov.b32 	%r77, 255;
	st.local.v2.u32 	[%rd2], {%r77, %r76};
	cvta.global.u64 	%rd22, %rd11;
	{ // callseq 2, 0
	.param .b64 param0;
	st.param.b64 	[param0], %rd22;
	.param .b64 param1;
	st.param.b64 	[param1], %rd5;
	.param .b32 retval0;
	call.uni (retval0), 
	vprintf, 
	(
	param0, 
	param1
	);
	ld.param.b32 	%r78, [retval0];
	} // callseq 2
$L__BB0_12:
	bar.sync 	0;
	shl.b32 	%r80, %r170, 3;
	neg.s32 	%r81, %r80;
	or.b32  	%r82, %r1, %r81;
	setp.ne.s32 	%p9, %r82, -1;
	@%p9 bra 	$L__BB0_15;
	setp.ne.s32 	%p10, %r1, 255;
	shl.b32 	%r83, %r169, 3;
	sub.s32 	%r84, %r1, %r83;
	mul.wide.u32 	%rd24, %r84, 4;
	add.s64 	%rd25, %rd1, %rd24;
	ld.global.u32 	%r85, [%rd25];
	ld.global.u32 	%r86, [%rd3];
	add.s32 	%r87, %r86, %r85;
	st.global.u32 	[%rd3], %r87;
	@%p10 bra 	$L__BB0_15;
	ld.global.u32 	%r88, [%rd1+1020];
	mov.b32 	%r89, 255;
	st.local.v2.u32 	[%rd2], {%r89, %r88};
	cvta.global.u64 	%rd27, %rd11;
	{ // callseq 3, 0
	.param .b64 param0;
	st.param.b64 	[param0], %rd27;
	.param .b64 param1;
	st.param.b64 	[param1], %rd5;
	.param .b32 retval0;
	call.uni (retval0), 
	vprintf, 
	(
	param0, 
	param1
	);
	ld.param.b32 	%r90, [retval0];
	} // callseq 3
$L__BB0_15:
	bar.sync 	0;
	shl.b32 	%r170, %r170, 4;
	shl.b32 	%r169, %r169, 4;
	add.s32 	%r166, %r166, 4;
	setp.ne.s32 	%p11, %r166, 0;
	@%p11 bra 	$L__BB0_3;
$L__BB0_16:
	setp.eq.s32 	%p12, %r2, 0;
	@%p12 bra 	$L__BB0_22;
	neg.s32 	%r171, %r2;
	mov.u64 	%rd31, $str;
$L__BB0_18:
	.pragma "nounroll";
	neg.s32 	%r92, %r170;
	or.b32  	%r93, %r1, %r92;
	setp.ne.s32 	%p13, %r93, -1;
	@%p13 bra 	$L__BB0_21;
	setp.ne.s32 	%p14, %r1, 255;
	sub.s32 	%r94, %r1, %r169;
	mul.wide.u32 	%rd29, %r94, 4;
	add.s64 	%rd30, %rd1, %rd29;
	ld.global.u32 	%r95, [%rd30];
	ld.global.u32 	%r96, [%rd3];
	add.s32 	%r97, %r96, %r95;
	st.global.u32 	[%rd3], %r97;
	@%p14 bra 	$L__BB0_21;
	ld.global.u32 	%r98, [%rd1+1020];
	mov.b32 	%r99, 255;
	st.local.v2.u32 	[%rd2], {%r99, %r98};
	cvta.global.u64 	%rd32, %rd31;
	{ // callseq 4, 0
	.param .b64 param0;
	st.param.b64 	[param0], %rd32;
	.param .b64 param1;
	st.param.b64 	[param1], %rd5;
	.param .b32 retval0;
	call.uni (retval0), 
	vprintf, 
	(
	param0, 
	param1
	);
	ld.param.b32 	%r100, [retval0];
	} // callseq 4
$L__BB0_21:
	bar.sync 	0;
	shl.b32 	%r170, %r170, 1;
	shl.b32 	%r169, %r169, 1;
	add.s32 	%r171, %r171, 1;
	setp.ne.s32 	%p15, %r171, 0;
	@%p15 bra 	$L__BB0_18;
$L__BB0_22:
	setp.lt.u32 	%p16, %r35, 4;
	mul.wide.s32 	%rd34, %r177, 4;
	add.s64 	%rd35, %rd1, %rd34;
	mov.b32 	%r102, 0;
	st.global.u32 	[%rd35+-4], %r102;
	mov.u32 	%r178, %r177;
	@%p16 bra 	$L__BB0_33;
	and.b32  	%r103, %r35, 2147483644;
	neg.s32 	%r174, %r103;
	mov.u32 	%r178, %r177;
$L__BB0_24:
	rem.u32 	%r104, %r1, %r178;
	add.s32 	%r105, %r178, -1;
	setp.ne.s32 	%p17, %r104, %r105;
	@%p17 bra 	$L__BB0_26;
	shr.u32 	%r106, %r177, 31;
	add.s32 	%r107, %r177, %r106;
	shr.s32 	%r108, %r107, 1;
	ld.global.u32 	%r109, [%rd3];
	sub.s32 	%r110, %r1, %r108;
	mul.wide.u32 	%rd36, %r110, 4;
	add.s64 	%rd37, %rd1, %rd36;
	ld.global.u32 	%r111, [%rd37];
	add.s32 	%r112, %r111, %r109;
	st.global.u32 	[%rd3], %r112;
	st.global.u32 	[%rd37], %r109;
$L__BB0_26:
	bar.sync 	0;
	shr.u32 	%r113, %r178, 31;
	add.s32 	%r114, %r178, %r113;
	shr.s32 	%r115, %r114, 1;
	rem.u32 	%r116, %r1, %r115;
	add.s32 	%r117, %r115, -1;
	setp.ne.s32 	%p18, %r116, %r117;
	@%p18 bra 	$L__BB0_28;
	shr.s32 	%r118, %r177, 31;
	shr.u32 	%r119, %r118, 30;
	add.s32 	%r120, %r177, %r119;
	shr.s32 	%r121, %r120, 2;
	ld.global.u32 	%r122, [%rd3];
	sub.s32 	%r123, %r1, %r121;
	mul.wide.u32 	%rd38, %r123, 4;
	add.s64 	%rd39, %rd1, %rd38;
	ld.global.u32 	%r124, [%rd39];
	add.s32 	%r125, %r124, %r122;
	st.global.u32 	[%rd3], %r125;
	st.global.u32 	[%rd39], %r122;
$L__BB0_28:
	bar.sync 	0;
	shr.s32 	%r126, %r178, 31;
	shr.u32 	%r127, %r126, 30;
	add.s32 	%r128, %r178, %r127;
	shr.s32 	%r129, %r128, 2;
	rem.u32 	%r130, %r1, %r129;
	add.s32 	%r131, %r129, -1;
	setp.ne.s32 	%p19, %r130, %r131;
	@%p19 bra 	$L__BB0_30;
	shr.s32 	%r132, %r177, 31;
	shr.u32 	%r133, %r132, 29;
	add.s32 	%r134, %r177, %r133;
	shr.s32 	%r135, %r134, 3;
	ld.global.u32 	%r136, [%rd3];
	sub.s32 	%r137, %r1, %r135;
	mul.wide.u32 	%rd40, %r137, 4;
	add.s64 	%rd41, %rd1, %rd40;
	ld.global.u32 	%r138, [%rd41];
	add.s32 	%r139, %r138, %r136;
	st.global.u32 	[%rd3], %r139;
	st.global.u32 	[%rd41], %r136;
$L__BB0_30:
	bar.sync 	0;
	shr.u32 	%r141, %r126, 29;
	add.s32 	%r142, %r178, %r141;
	shr.s32 	%r143, %r142, 3;
	shr.s32 	%r144, %r177, 31;
	shr.u32 	%r145, %r144, 28;
	add.s32 	%r146, %r177, %r145;
	shr.s32 	%r177, %r146, 4;
	rem.u32 	%r147, %r1, %r143;
	add.s32 	%r148, %r143, -1;
	setp.ne.s32 	%p20, %r147, %r148;
	@%p20 bra 	$L__BB0_32;
	ld.global.u32 	%r149, [%rd3];
	sub.s32 	%r150, %r1, %r177;
	mul.wide.u32 	%rd42, %r150, 4;
	add.s64 	%rd43, %rd1, %rd42;
	ld.global.u32 	%r151, [%rd43];
	add.s32 	%r152, %r151, %r149;
	st.global.u32 	[%rd3], %r152;
	st.global.u32 	[%rd43], %r149;
$L__BB0_32:
	bar.sync 	0;
	shr.u32 	%r154, %r126, 28;
	add.s32 	%r155, %r178, %r154;
	shr.s32 	%r178, %r155, 4;
	add.s32 	%r174, %r174, 4;
	setp.ne.s32 	%p21, %r174, 0;
	@%p21 bra 	$L__BB0_24;
$L__BB0_33:
	setp.eq.s32 	%p22, %r2, 0;
	@%p22 bra 	$L__BB0_39;
	neg.s32 	%r179, %r2;
$L__BB0_35:
	.pragma "nounroll";
	shr.u32 	%r156, %r177, 31;
	add.s32 	%r157, %r177, %r156;
	shr.s32 	%r177, %r157, 1;
	rem.u32 	%r158, %r1, %r178;
	add.s32 	%r159, %r178, -1;
	setp.ne.s32 	%p23, %r158, %r159;
	@%p23 bra 	$L__BB0_37;
	ld.global.u32 	%r160, [%rd3];
	sub.s32 	%r161, %r1, %r177;
	mul.wide.u32 	%rd44, %r161, 4;
	add.s64 	%rd45, %rd1, %rd44;
	ld.global.u32 	%r162, [%rd45];
	add.s32 	%r163, %r162, %r160;
	st.global.u32 	[%rd3], %r163;
	st.global.u32 	[%rd45], %r160;
$L__BB0_37:
	bar.sync 	0;
	shr.u32 	%r164, %r178, 31;
	add.s32 	%r165, %r178, %r164;
	shr.s32 	%r178, %r165, 1;
	add.s32 	%r179, %r179, 1;
	setp.eq.s32 	%p24, %r179, 0;
	@%p24 bra 	$L__BB0_39;
	bra.uni 	$L__BB0_35;
$L__BB0_38:
	mul.wide.s32 	%rd6, %r177, 4;
	add.s64 	%rd7, %rd1, %rd6;
	mov.b32 	%r40, 0;
	st.global.u32 	[%rd7+-4], %r40;
$L__BB0_39:
	ret;

}


// ===== COMPILED SASS (sm_100) =====

	.target	sm_100

	.elftype	@"ET_EXEC"


//--------------------- .note.nv.tkinfo           --------------------------
	.section	.note.nv.tkinfo,"",@"SHT_NOTE"
	.sectionflags	@"SHF_NOTE_NV_TKINFO"
	.tkinfo
        /*0018*/ 	.word	0x00000002
        /*0030*/ 	.string	""
        /*0030*/ 	.string	"ptxas"
        /*0030*/ 	.string	"Cuda compilation tools, release 13.0, V13.0.88"
        /*0030*/ 	.string	"Build cuda_13.0.r13.0/compiler.36424714_0"
        /*0030*/ 	.string	"-arch sm_100 -m 64 "



//--------------------- .note.nv.cuinfo           --------------------------
	.section	.note.nv.cuinfo,"",@"SHT_NOTE"
	.sectionflags	@"SHF_NOTE_NV_CUINFO"
        /*0018*/ 	.short	0x0002
        /*001a*/ 	.short	0x0064
        /*001c*/ 	.short	0x0082
	.zero		2


//--------------------- .nv.info                  --------------------------
	.section	.nv.info,"",@"SHT_CUDA_INFO"
	.align	4


	//----- nvinfo : EIATTR_REGCOUNT
	.align		4
        /*0000*/ 	.byte	0x04, 0x2f
        /*0002*/ 	.short	(.L_2 - .L_1)
	.align		4
.L_1:
        /*0004*/ 	.word	index@(_Z8scan_belPiiS_i)
        /*0008*/ 	.word	0x0000001a


	//----- nvinfo : EIATTR_FRAME_SIZE
	.align		4
.L_2:
        /*000c*/ 	.byte	0x04, 0x11
        /*000e*/ 	.short	(.L_4 - .L_3)
	.align		4
.L_3:
        /*0010*/ 	.word	index@(_Z8scan_belPiiS_i)
        /*0014*/ 	.word	0x00000008


	//----- nvinfo : EIATTR_MIN_STACK_SIZE
	.align		4
.L_4:
        /*0018*/ 	.byte	0x04, 0x12
        /*001a*/ 	.short	(.L_6 - .L_5)
	.align		4
.L_5:
        /*001c*/ 	.word	index@(_Z8scan_belPiiS_i)
        /*0020*/ 	.word	0x00000008
.L_6:


//--------------------- .nv.compat                --------------------------
	.section	.nv.compat,"",@"SHT_CUDA_COMPAT_INFO"
	.align	4
        /*0000*/ 	.byte	0x02, 0x09, 0x00, 0x00, 0x02, 0x02, 0x01, 0x00, 0x02, 0x05, 0x05, 0x00, 0x03, 0x07, 0x01, 0x01
        /*0010*/ 	.byte	0x02, 0x03, 0x00, 0x00, 0x02, 0x06, 0x01, 0x00, 0x04, 0x0b, 0x08, 0x00, 0x09, 0x00, 0x00, 0x00
        /*0020*/ 	.byte	0x00, 0x00, 0x00, 0x00


//--------------------- .nv.info._Z8scan_belPiiS_i --------------------------
	.section	.nv.info._Z8scan_belPiiS_i,"",@"SHT_CUDA_INFO"
	.sectionflags	@""
	.align	4


	//----- nvinfo : EIATTR_CUDA_API_VERSION
	.align		4
        /*0000*/ 	.byte	0x04, 0x37
        /*0002*/ 	.short	(.L_8 - .L_7)
.L_7:
        /*0004*/ 	.word	0x00000082


	//----- nvinfo : EIATTR_KPARAM_INFO
	.align		4
.L_8:
        /*0008*/ 	.byte	0x04, 0x17
        /*000a*/ 	.short	(.L_10 - .L_9)
.L_9:
        /*000c*/ 	.word	0x00000000
        /*0010*/ 	.short	0x0003
        /*0012*/ 	.short	0x0018
        /*0014*/ 	.byte	0x00, 0xf0, 0x11, 0x00


	//----- nvinfo : EIATTR_KPARAM_INFO
	.align		4
.L_10:
        /*0018*/ 	.byte	0x04, 0x17
        /*001a*/ 	.short	(.L_12 - .L_11)
.L_11:
        /*001c*/ 	.word	0x00000000
        /*0020*/ 	.short	0x0002
        /*0022*/ 	.short	0x0010
        /*0024*/ 	.byte	0x00, 0xf5, 0x21, 0x00


	//----- nvinfo : EIATTR_KPARAM_INFO
	.align		4
.L_12:
        /*0028*/ 	.byte	0x04, 0x17
        /*002a*/ 	.short	(.L_14 - .L_13)
.L_13:
        /*002c*/ 	.word	0x00000000
        /*0030*/ 	.short	0x0001
        /*0032*/ 	.short	0x0008
        /*0034*/ 	.byte	0x00, 0xf0, 0x11, 0x00


	//----- nvinfo : EIATTR_KPARAM_INFO
	.align		4
.L_14:
        /*0038*/ 	.byte	0x04, 0x17
        /*003a*/ 	.short	(.L_16 - .L_15)
.L_15:
        /*003c*/ 	.word	0x00000000
        /*0040*/ 	.short	0x0000
        /*0042*/ 	.short	0x0000
        /*0044*/ 	.byte	0x00, 0xf5, 0x21, 0x00


	//----- nvinfo : EIATTR_SPARSE_MMA_MASK
	.align		4
.L_16:
        /*0048*/ 	.byte	0x03, 0x50
        /*004a*/ 	.short	0x0000


	//----- nvinfo : EIATTR_MAXREG_COUNT
	.align		4
        /*004c*/ 	.byte	0x03, 0x1b
        /*004e*/ 	.short	0x00ff


	//----- nvinfo : EIATTR_NUM_BARRIERS
	.align		4
        /*0050*/ 	.byte	0x02, 0x4c
        /*0052*/ 	.byte	0x01
	.zero		1


	//----- nvinfo : EIATTR_EXTERNS
	.align		4
        /*0054*/ 	.byte	0x04, 0x0f
        /*0056*/ 	.short	(.L_18 - .L_17)


	//   ....[0]....
	.align		4
.L_17:
        /*0058*/ 	.word	index@(vprintf)


	//----- nvinfo : EIATTR_MERCURY_ISA_VERSION
	.align		4
.L_18:
        /*005c*/ 	.byte	0x03, 0x5f
        /*005e*/ 	.short	0x0101


	//----- nvinfo : EIATTR_VRC_CTA_INIT_COUNT
	.align		4
        /*0060*/ 	.byte	0x02, 0x4a
	.zero		1
	.zero		1


	//----- nvinfo : EIATTR_SYSCALL_OFFSETS
	.align		4
        /*0064*/ 	.byte	0x04, 0x46
        /*0066*/ 	.short	(.L_20 - .L_19)


	//   ....[0]....
.L_19:
        /*0068*/ 	.word	0x00000360


	//   ....[1]....
        /*006c*/ 	.word	0x00000520


	//   ....[2]....
        /*0070*/ 	.word	0x000006e0


	//   ....[3]....
        /*0074*/ 	.word	0x000008a0


	//   ....[4]....
        /*0078*/ 	.word	0x00000b20


	//----- nvinfo : EIATTR_EXIT_INSTR_OFFSETS
	.align		4
.L_20:
        /*007c*/ 	.byte	0x04, 0x1c
        /*007e*/ 	.short	(.L_22 - .L_21)


	//   ....[0]....
.L_21:
        /*0080*/ 	.word	0x000014c0


	//   ....[1]....
        /*0084*/ 	.word	0x000016f0


	//   ....[2]....
        /*0088*/ 	.word	0x00001760


	//----- nvinfo : EIATTR_CRS_STACK_SIZE
	.align		4
.L_22:
        /*008c*/ 	.byte	0x04, 0x1e
        /*008e*/ 	.short	(.L_24 - .L_23)
.L_23:
        /*0090*/ 	.word	0x00000000


	//----- nvinfo : EIATTR_CBANK_PARAM_SIZE
	.align		4
.L_24:
        /*0094*/ 	.byte	0x03, 0x19
        /*0096*/ 	.short	0x001c


	//----- nvinfo : EIATTR_PARAM_CBANK
	.align		4
        /*0098*/ 	.byte	0x04, 0x0a
        /*009a*/ 	.short	(.L_26 - .L_25)
	.align		4
.L_25:
        /*009c*/ 	.word	index@(.nv.constant0._Z8scan_belPiiS_i)
        /*00a0*/ 	.short	0x0380
        /*00a2*/ 	.short	0x001c


	//----- nvinfo : EIATTR_SW_WAR
	.align		4
.L_26:
        /*00a4*/ 	.byte	0x04, 0x36
        /*00a6*/ 	.short	(.L_28 - .L_27)
.L_27:
        /*00a8*/ 	.word	0x00000008
.L_28:


//--------------------- .nv.callgraph             --------------------------
	.section	.nv.callgraph,"",@"SHT_CUDA_CALLGRAPH"
	.align	4
	.sectionentsize	8
	.align		4
        /*0000*/ 	.word	0x00000000
	.align		4
        /*0004*/ 	.word	0xffffffff
	.align		4
        /*0008*/ 	.word	index@(_Z8scan_belPiiS_i)
	.align		4
        /*000c*/ 	.word	index@(vprintf)
	.align		4
        /*0010*/ 	.word	0x00000000
	.align		4
        /*0014*/ 	.word	0xfffffffe
	.align		4
        /*0018*/ 	.word	0x00000000
	.align		4
        /*001c*/ 	.word	0xfffffffd
	.align		4
        /*0020*/ 	.word	0x00000000
	.align		4
        /*0024*/ 	.word	0xfffffffc


//--------------------- .nv.constant4             --------------------------
	.section	.nv.constant4,"a",@progbits
	.align	8
	.align		8
.nv.constant4:
        /*0000*/ 	.dword	vprintf
	.align		8
        /*0008*/ 	.dword	$str


//--------------------- .text._Z8scan_belPiiS_i   --------------------------
	.section	.text._Z8scan_belPiiS_i,"ax",@progbits
	.align	128
        .global         _Z8scan_belPiiS_i
        .type           _Z8scan_belPiiS_i,@function
        .size           _Z8scan_belPiiS_i,(.L_x_14 - _Z8scan_belPiiS_i)
        .other          _Z8scan_belPiiS_i,@"STO_CUDA_ENTRY STV_DEFAULT"
_Z8scan_belPiiS_i:
.text._Z8scan_belPiiS_i:
[----:B------:R-:W0:Y:S01]  /*0000*/  LDC R1, c[0x0][0x37c] ;  /* 0x0000df00ff017b82 */ /* 0x000e220000000800 */
[----:B------:R-:W1:Y:S01]  /*0010*/  S2R R0, SR_TID.X ;  /* 0x0000000000007919 */ /* 0x000e620000002100 */
[----:B------:R-:W2:Y:S06]  /*0020*/  LDCU UR4, c[0x0][0x388] ;  /* 0x00007100ff0477ac */ /* 0x000eac0008000800 */
[----:B------:R-:W1:Y:S01]  /*0030*/  S2UR UR7, SR_CTAID.X ;  /* 0x00000000000779c3 */ /* 0x000e620000002500 */
[----:B0-----:R-:W-:Y:S01]  /*0040*/  VIADD R1, R1, 0xfffffff8 ;  /* 0xfffffff801017836 */ /* 0x001fe20000000000 */
[----:B------:R-:W0:Y:S01]  /*0050*/  LDCU UR6, c[0x0][0x2fc] ;  /* 0x00005f80ff0677ac */ /* 0x000e220008000800 */
[----:B------:R-:W3:Y:S05]  /*0060*/  LDCU UR5, c[0x0][0x2f8] ;  /* 0x00005f00ff0577ac */ /* 0x000eea0008000800 */
[----:B------:R-:W1:Y:S01]  /*0070*/  LDC R23, c[0x0][0x360] ;  /* 0x0000d800ff177b82 */ /* 0x000e620000000800 */
[----:B------:R-:W4:Y:S01]  /*0080*/  LDCU.64 UR36, c[0x0][0x358] ;  /* 0x00006b00ff2477ac */ /* 0x000f220008000a00 */
[----:B--2---:R-:W-:Y:S01]  /*0090*/  UISETP.GE.AND UP0, UPT, UR4, 0x1, UPT ;  /* 0x000000010400788c */ /* 0x004fe2000bf06270 */
[----:B---3--:R-:W-:-:S05]  /*00a0*/  IADD3 R18, P0, PT, R1, UR5, RZ ;  /* 0x0000000501127c10 */ /* 0x008fca000ff1e0ff */
[----:B0-----:R-:W-:Y:S02]  /*00b0*/  IMAD.X R2, RZ, RZ, UR6, P0 ;  /* 0x00000006ff027e24 */ /* 0x001fe400080e06ff */
[----:B-1----:R-:W-:Y:S01]  /*00c0*/  IMAD R23, R23, UR7, R0 ;  /* 0x0000000717177c24 */ /* 0x002fe2000f8e0200 */
[----:B----4-:R-:W-:Y:S06]  /*00d0*/  BRA.U !UP0, `(.L_x_0) ;  /* 0x0000001508907547 */ /* 0x010fec000b800000 */
[----:B------:R-:W0:Y:S01]  /*00e0*/  LDC.64 R16, c[0x0][0x390] ;  /* 0x0000e400ff107b82 */ /* 0x000e220000000a00 */
[----:B------:R-:W1:Y:S01]  /*00f0*/  LDCU UR5, c[0x0][0x398] ;  /* 0x00007300ff0577ac */ /* 0x000e620008000800 */
[----:B------:R-:W-:Y:S01]  /*0100*/  HFMA2 R22, -RZ, RZ, 0, 5.9604644775390625e-08 ;  /* 0x00000001ff167431 */ /* 0x000fe200000001ff */
[----:B------:R-:W-:Y:S01]  /*0110*/  UISETP.GE.U32.AND UP0, UPT, UR4, 0x4, UPT ;  /* 0x000000040400788c */ /* 0x000fe2000bf06070 */
[----:B------:R-:W-:Y:S01]  /*0120*/  UMOV UR40, 0x2 ;  /* 0x0000000200287882 */ /* 0x000fe20000000000 */
[----:B-1----:R-:W-:Y:S02]  /*0130*/  IMAD.U32 R19, RZ, RZ, UR5 ;  /* 0x00000005ff137e24 */ /* 0x002fe4000f8e00ff */
[----:B0-----:R-:W-:-:S05]  /*0140*/  IMAD.WIDE.U32 R16, R23, 0x4, R16 ;  /* 0x0000000417107825 */ /* 0x001fca00078e0010 */
[----:B------:R-:W-:Y:S05]  /*0150*/  BRA.U !UP0, `(.L_x_1) ;  /* 0x0000000508ec7547 */ /* 0x000fea000b800000 */
[----:B------:R-:W-:Y:S01]  /*0160*/  ULOP3.LUT UR4, UR4, 0x7ffffffc, URZ, 0xc0, !UPT ;  /* 0x7ffffffc04047892 */ /* 0x000fe2000f8ec0ff */
[----:B------:R-:W-:Y:S01]  /*0170*/  IMAD.MOV.U32 R22, RZ, RZ, 0x1 ;  /* 0x00000001ff167424 */ /* 0x000fe200078e00ff */
[----:B------:R-:W-:Y:S02]  /*0180*/  UMOV UR40, 0x2 ;  /* 0x0000000200287882 */ /* 0x000fe40000000000 */
[----:B------:R-:W-:-:S12]  /*0190*/  UIADD3 UR38, UPT, UPT, -UR4, URZ, URZ ;  /* 0x000000ff04267290 */ /* 0x000fd8000fffe1ff */
.L_x_6:
[----:B------:R-:W-:Y:S02]  /*01a0*/  UIADD3 UR4, UPT, UPT, -UR40, URZ, URZ ;  /* 0x000000ff28047290 */ /* 0x000fe4000fffe1ff */
[----:B------:R-:W-:-:S04]  /*01b0*/  UIADD3 UR38, UPT, UPT, UR38, 0x4, URZ ;  /* 0x0000000426267890 */ /* 0x000fc8000fffe0ff */
[----:B------:R-:W-:Y:S01]  /*01c0*/  LOP3.LUT R0, R23, UR4, RZ, 0xfc, !PT ;  /* 0x0000000417007c12 */ /* 0x000fe2000f8efcff */
[----:B------:R-:W-:-:S03]  /*01d0*/  UISETP.NE.AND UP0, UPT, UR38, URZ, UPT ;  /* 0x000000ff2600728c */ /* 0x000fc6000bf05270 */
[----:B------:R-:W-:Y:S01]  /*01e0*/  ISETP.NE.AND P0, PT, R0, -0x1, PT ;  /* 0xffffffff0000780c */ /* 0x000fe20003f05270 */
[----:B------:R-:W-:-:S12]  /*01f0*/  UP2UR UR39, UPR, URZ, 0x1 ;  /* 0x00000001ff277883 */ /* 0x000fd80008000000 */
[----:B0123--:R-:W-:Y:S05]  /*0200*/  @P0 BRA `(.L_x_2) ;  /* 0x0000000000580947 */ /* 0x00ffea0003800000 */
[----:B------:R-:W0:Y:S01]  /*0210*/  LDC.64 R4, c[0x0][0x390] ;  /* 0x0000e400ff047b82 */ /* 0x000e220000000a00 */
[----:B------:R-:W-:-:S05]  /*0220*/  IADD3 R3, PT, PT, R23, -R22, RZ ;  /* 0x8000001617037210 */ /* 0x000fca0007ffe0ff */
[----:B0-----:R-:W-:Y:S02]  /*0230*/  IMAD.WIDE.U32 R4, R3, 0x4, R4 ;  /* 0x0000000403047825 */ /* 0x001fe400078e0004 */
[----:B------:R-:W2:Y:S04]  /*0240*/  LDG.E R3, desc[UR36][R16.64] ;  /* 0x0000002410037981 */ /* 0x000ea8000c1e1900 */
[----:B------:R-:W2:Y:S01]  /*0250*/  LDG.E R4, desc[UR36][R4.64] ;  /* 0x0000002404047981 */ /* 0x000ea2000c1e1900 */
[----:B------:R-:W-:Y:S01]  /*0260*/  ISETP.NE.AND P0, PT, R23, 0xff, PT ;  /* 0x000000ff1700780c */ /* 0x000fe20003f05270 */
[----:B--2---:R-:W-:-:S05]  /*0270*/  IMAD.IADD R3, R4, 0x1, R3 ;  /* 0x0000000104037824 */ /* 0x004fca00078e0203 */
[----:B------:R0:W-:Y:S07]  /*0280*/  STG.E desc[UR36][R16.64], R3 ;  /* 0x0000000310007986 */ /* 0x0001ee000c101924 */
[----:B------:R-:W-:Y:S05]  /*0290*/  @P0 BRA `(.L_x_2) ;  /* 0x0000000000340947 */ /* 0x000fea0003800000 */
[----:B------:R-:W1:Y:S01]  /*02a0*/  LDC.64 R10, c[0x0][0x390] ;  /* 0x0000e400ff0a7b82 */ /* 0x000e620000000a00 */
[----:B------:R-:W-:Y:S01]  /*02b0*/  MOV R8, 0x0 ;  /* 0x0000000000087802 */ /* 0x000fe20000000f00 */
[----:B------:R-:W-:Y:S01]  /*02c0*/  IMAD.MOV.U32 R12, RZ, RZ, 0xff ;  /* 0x000000ffff0c7424 */ /* 0x000fe200078e00ff */
[----:B------:R-:W2:Y:S01]  /*02d0*/  LDCU.64 UR4, c[0x4][0x8] ;  /* 0x01000100ff0477ac */ /* 0x000ea20008000a00 */
[----:B-1----:R-:W3:Y:S04]  /*02e0*/  LDG.E R13, desc[UR36][R10.64+0x3fc] ;  /* 0x0003fc240a0d7981 */ /* 0x002ee8000c1e1900 */
[----:B------:R-:W1:Y:S01]  /*02f0*/  LDC.64 R8, c[0x4][R8] ;  /* 0x0100000008087b82 */ /* 0x000e620000000a00 */
[----:B--2---:R-:W-:Y:S01]  /*0300*/  MOV R4, UR4 ;  /* 0x0000000400047c02 */ /* 0x004fe20008000f00 */
[----:B------:R-:W-:Y:S01]  /*0310*/  IMAD.U32 R5, RZ, RZ, UR5 ;  /* 0x00000005ff057e24 */ /* 0x000fe2000f8e00ff */
[----:B------:R-:W-:Y:S01]  /*0320*/  MOV R7, R2 ;  /* 0x0000000200077202 */ /* 0x000fe20000000f00 */
[----:B------:R-:W-:Y:S01]  /*0330*/  IMAD.MOV.U32 R6, RZ, RZ, R18 ;  /* 0x000000ffff067224 */ /* 0x000fe200078e0012 */
[----:B-1-3--:R2:W-:Y:S06]  /*0340*/  STL.64 [R1], R12 ;  /* 0x0000000c01007387 */ /* 0x00a5ec0000100a00 */
[----:B------:R-:W-:-:S07]  /*0350*/  LEPC R20, `(.L_x_2) ;  /* 0x000000001014794e */ /* 0x000fce0000000000 */
[----:B0-2---:R-:W-:Y:S05]  /*0360*/  CALL.ABS.NOINC R8 ;  /* 0x0000000008007343 */ /* 0x005fea0003c00000 */
.L_x_2:
[----:B------:R-:W-:Y:S05]  /*0370*/  WARPSYNC.ALL ;  /* 0x0000000000007948 */ /* 0x000fea0003800000 */
[----:B------:R-:W-:Y:S01]  /*0380*/  ULEA UR4, -UR40, URZ, 0x1 ;  /* 0x000000ff28047291 */ /* 0x000fe2000f8e09ff */
[----:B------:R-:W-:Y:S05]  /*0390*/  BAR.SYNC.DEFER_BLOCKING 0x0 ;  /* 0x0000000000007b1d */ /* 0x000fea0000010000 */
[----:B------:R-:W-:-:S04]  /*03a0*/  LOP3.LUT R0, R23, UR4, RZ, 0xfc, !PT ;  /* 0x0000000417007c12 */ /* 0x000fc8000f8efcff */
[----:B------:R-:W-:-:S13]  /*03b0*/  ISETP.NE.AND P0, PT, R0, -0x1, PT ;  /* 0xffffffff0000780c */ /* 0x000fda0003f05270 */
[----:B------:R-:W-:Y:S05]  /*03c0*/  @P0 BRA `(.L_x_3) ;  /* 0x0000000000580947 */ /* 0x000fea0003800000 */
[----:B------:R-:W1:Y:S01]  /*03d0*/  LDC.64 R4, c[0x0][0x390] ;  /* 0x0000e400ff047b82 */ /* 0x000e620000000a00 */
[----:B0-----:R-:W-:-:S04]  /*03e0*/  IMAD R3, R22, -0x2, R23 ;  /* 0xfffffffe16037824 */ /* 0x001fc800078e0217 */
[----:B-1----:R-:W-:Y:S02]  /*03f0*/  IMAD.WIDE.U32 R4, R3, 0x4, R4 ;  /* 0x0000000403047825 */ /* 0x002fe400078e0004 */
[----:B------:R-:W2:Y:S04]  /*0400*/  LDG.E R3, desc[UR36][R16.64] ;  /* 0x0000002410037981 */ /* 0x000ea8000c1e1900 */
[----:B------:R-:W2:Y:S01]  /*0410*/  LDG.E R4, desc[UR36][R4.64] ;  /* 0x0000002404047981 */ /* 0x000ea2000c1e1900 */
[----:B------:R-:W-:Y:S01]  /*0420*/  ISETP.NE.AND P0, PT, R23, 0xff, PT ;  /* 0x000000ff1700780c */ /* 0x000fe20003f05270 */
[----:B--2---:R-:W-:-:S05]  /*0430*/  IMAD.IADD R3, R4, 0x1, R3 ;  /* 0x0000000104037824 */ /* 0x004fca00078e0203 */
[----:B------:R1:W-:Y:S07]  /*0440*/  STG.E desc[UR36][R16.64], R3 ;  /* 0x0000000310007986 */ /* 0x0003ee000c101924 */
[----:B------:R-:W-:Y:S05]  /*0450*/  @P0 BRA `(.L_x_3) ;  /* 0x0000000000340947 */ /* 0x000fea0003800000 */
[----:B------:R-:W0:Y:S01]  /*0460*/  LDC.64 R10, c[0x0][0x390] ;  /* 0x0000e400ff0a7b82 */ /* 0x000e220000000a00 */
[----:B------:R-:W-:Y:S01]  /*0470*/  MOV R8, 0x0 ;  /* 0x0000000000087802 */ /* 0x000fe20000000f00 */
[----:B------:R-:W-:Y:S01]  /*0480*/  IMAD.MOV.U32 R12, RZ, RZ, 0xff ;  /* 0x000000ffff0c7424 */ /* 0x000fe200078e00ff */
[----:B------:R-:W2:Y:S01]  /*0490*/  LDCU.64 UR4, c[0x4][0x8] ;  /* 0x01000100ff0477ac */ /* 0x000ea20008000a00 */
[----:B0-----:R-:W3:Y:S04]  /*04a0*/  LDG.E R13, desc[UR36][R10.64+0x3fc] ;  /* 0x0003fc240a0d7981 */ /* 0x001ee8000c1e1900 */
[----:B------:R-:W0:Y:S01]  /*04b0*/  LDC.64 R8, c[0x4][R8] ;  /* 0x0100000008087b82 */ /* 0x000e220000000a00 */
[----:B--2---:R-:W-:Y:S01]  /*04c0*/  MOV R4, UR4 ;  /* 0x0000000400047c02 */ /* 0x004fe20008000f00 */
[----:B------:R-:W-:Y:S01]  /*04d0*/  IMAD.U32 R5, RZ, RZ, UR5 ;  /* 0x00000005ff057e24 */ /* 0x000fe2000f8e00ff */
[----:B------:R-:W-:Y:S01]  /*04e0*/  MOV R7, R2 ;  /* 0x0000000200077202 */ /* 0x000fe20000000f00 */
[----:B------:R-:W-:Y:S01]  /*04f0*/  IMAD.MOV.U32 R6, RZ, RZ, R18 ;  /* 0x000000ffff067224 */ /* 0x000fe200078e0012 */
[----:B0--3--:R2:W-:Y:S06]  /*0500*/  STL.64 [R1], R12 ;  /* 0x0000000c01007387 */ /* 0x0095ec0000100a00 */
[----:B------:R-:W-:-:S07]  /*0510*/  LEPC R20, `(.L_x_3) ;  /* 0x000000001014794e */ /* 0x000fce0000000000 */
[----:B-12---:R-:W-:Y:S05]  /*0520*/  CALL.ABS.NOINC R8 ;  /* 0x0000000008007343 */ /* 0x006fea0003c00000 */
.L_x_3:
[----:B------:R-:W-:Y:S05]  /*0530*/  WARPSYNC.ALL ;  /* 0x0000000000007948 */ /* 0x000fea0003800000 */
[----:B------:R-:W-:Y:S01]  /*0540*/  ULEA UR4, -UR40, URZ, 0x2 ;  /* 0x000000ff28047291 */ /* 0x000fe2000f8e11ff */
[----:B------:R-:W-:Y:S05]  /*0550*/  BAR.SYNC.DEFER_BLOCKING 0x0 ;  /* 0x0000000000007b1d */ /* 0x000fea0000010000 */
[----:B------:R-:W-:-:S04]  /*0560*/  LOP3.LUT R0, R23, UR4, RZ, 0xfc, !PT ;  /* 0x0000000417007c12 */ /* 0x000fc8000f8efcff */
[----:B------:R-:W-:-:S13]  /*0570*/  ISETP.NE.AND P0, PT, R0, -0x1, PT ;  /* 0xffffffff0000780c */ /* 0x000fda0003f05270 */
[----:B------:R-:W-:Y:S05]  /*0580*/  @P0 BRA `(.L_x_4) ;  /* 0x0000000000580947 */ /* 0x000fea0003800000 */
[----:B------:R-:W2:Y:S01]  /*0590*/  LDC.64 R4, c[0x0][0x390] ;  /* 0x0000e400ff047b82 */ /* 0x000ea20000000a00 */
[----:B01----:R-:W-:-:S04]  /*05a0*/  IMAD R3, R22, -0x4, R23 ;  /* 0xfffffffc16037824 */ /* 0x003fc800078e0217 */
[----:B--2---:R-:W-:Y:S02]  /*05b0*/  IMAD.WIDE.U32 R4, R3, 0x4, R4 ;  /* 0x0000000403047825 */ /* 0x004fe400078e0004 */
        /* <DEDUP_REMOVED lines=9> */
[----:B------:R-:W1:Y:S01]  /*0650*/  LDCU.64 UR4, c[0x4][0x8] ;  /* 0x01000100ff0477ac */ /* 0x000e620008000a00 */
[----:B0-----:R-:W3:Y:S04]  /*0660*/  LDG.E R13, desc[UR36][R10.64+0x3fc] ;  /* 0x0003fc240a0d7981 */ /* 0x001ee8000c1e1900 */
[----:B------:R-:W0:Y:S01]  /*0670*/  LDC.64 R8, c[0x4][R8] ;  /* 0x0100000008087b82 */ /* 0x000e220000000a00 */
[----:B-1----:R-:W-:Y:S01]  /*0680*/  MOV R4, UR4 ;  /* 0x0000000400047c02 */ /* 0x002fe20008000f00 */
[----:B------:R-:W-:Y:S01]  /*0690*/  IMAD.U32 R5, RZ, RZ, UR5 ;  /* 0x00000005ff057e24 */ /* 0x000fe2000f8e00ff */
[----:B------:R-:W-:Y:S01]  /*06a0*/  MOV R7, R2 ;  /* 0x0000000200077202 */ /* 0x000fe20000000f00 */
[----:B------:R-:W-:Y:S01]  /*06b0*/  IMAD.MOV.U32 R6, RZ, RZ, R18 ;  /* 0x000000ffff067224 */ /* 0x000fe200078e0012 */
[----:B0--3--:R1:W-:Y:S06]  /*06c0*/  STL.64 [R1], R12 ;  /* 0x0000000c01007387 */ /* 0x0093ec0000100a00 */
[----:B------:R-:W-:-:S07]  /*06d0*/  LEPC R20, `(.L_x_4) ;  /* 0x000000001014794e */ /* 0x000fce0000000000 */
[----:B-12---:R-:W-:Y:S05]  /*06e0*/  CALL.ABS.NOINC R8 ;  /* 0x0000000008007343 */ /* 0x006fea0003c00000 */
.L_x_4:
[----:B------:R-:W-:Y:S05]  /*06f0*/  WARPSYNC.ALL ;  /* 0x0000000000007948 */ /* 0x000fea0003800000 */
[----:B------:R-:W-:Y:S01]  /*0700*/  ULEA UR4, -UR40, URZ, 0x3 ;  /* 0x000000ff28047291 */ /* 0x000fe2000f8e19ff */
[----:B------:R-:W-:Y:S05]  /*0710*/  BAR.SYNC.DEFER_BLOCKING 0x0 ;  /* 0x0000000000007b1d */ /* 0x000fea0000010000 */
[----:B------:R-:W-:-:S04]  /*0720*/  LOP3.LUT R0, R23, UR4, RZ, 0xfc, !PT ;  /* 0x0000000417007c12 */ /* 0x000fc8000f8efcff */
[----:B------:R-:W-:-:S13]  /*0730*/  ISETP.NE.AND P0, PT, R0, -0x1, PT ;  /* 0xffffffff0000780c */ /* 0x000fda0003f05270 */
[----:B------:R-:W-:Y:S05]  /*0740*/  @P0 BRA `(.L_x_5) ;  /* 0x0000000000580947 */ /* 0x000fea0003800000 */
[----:B------:R-:W3:Y:S01]  /*0750*/  LDC.64 R4, c[0x0][0x390] ;  /* 0x0000e400ff047b82 */ /* 0x000ee20000000a00 */
[----:B012---:R-:W-:-:S04]  /*0760*/  IMAD R3, R22, -0x8, R23 ;  /* 0xfffffff816037824 */ /* 0x007fc800078e0217 */
[----:B---3--:R-:W-:Y:S02]  /*0770*/  IMAD.WIDE.U32 R4, R3, 0x4, R4 ;  /* 0x0000000403047825 */ /* 0x008fe400078e0004 */
        /* <DEDUP_REMOVED lines=10> */
[----:B0-----:R-:W2:Y:S04]  /*0820*/  LDG.E R13, desc[UR36][R10.64+0x3fc] ;  /* 0x0003fc240a0d7981 */ /* 0x001ea8000c1e1900 */
[----:B------:R-:W0:Y:S01]  /*0830*/  LDC.64 R8, c[0x4][R8] ;  /* 0x0100000008087b82 */ /* 0x000e220000000a00 */
[----:B-1----:R-:W-:Y:S01]  /*0840*/  MOV R4, UR4 ;  /* 0x0000000400047c02 */ /* 0x002fe20008000f00 */
[----:B------:R-:W-:Y:S01]  /*0850*/  IMAD.U32 R5, RZ, RZ, UR5 ;  /* 0x00000005ff057e24 */ /* 0x000fe2000f8e00ff */
[----:B------:R-:W-:Y:S01]  /*0860*/  MOV R7, R2 ;  /* 0x0000000200077202 */ /* 0x000fe20000000f00 */
[----:B------:R-:W-:Y:S01]  /*0870*/  IMAD.MOV.U32 R6, RZ, RZ, R18 ;  /* 0x000000ffff067224 */ /* 0x000fe200078e0012 */
[----:B0-2---:R1:W-:Y:S06]  /*0880*/  STL.64 [R1], R12 ;  /* 0x0000000c01007387 */ /* 0x0053ec0000100a00 */
[----:B------:R-:W-:-:S07]  /*0890*/  LEPC R20, `(.L_x_5) ;  /* 0x000000001014794e */ /* 0x000fce0000000000 */
[----:B-1-3--:R-:W-:Y:S05]  /*08a0*/  CALL.ABS.NOINC R8 ;  /* 0x0000000008007343 */ /* 0x00afea0003c00000 */
.L_x_5:
[----:B------:R-:W-:Y:S05]  /*08b0*/  WARPSYNC.ALL ;  /* 0x0000000000007948 */ /* 0x000fea0003800000 */
[----:B------:R-:W-:Y:S01]  /*08c0*/  BAR.SYNC.DEFER_BLOCKING 0x0 ;  /* 0x0000000000007b1d */ /* 0x000fe20000010000 */
[----:B------:R-:W-:Y:S01]  /*08d0*/  UISETP.NE.AND UP0, UPT, UR39, URZ, UPT ;  /* 0x000000ff2700728c */ /* 0x000fe2000bf05270 */
[----:B------:R-:W-:Y:S01]  /*08e0*/  IMAD.SHL.U32 R22, R22, 0x10, RZ ;  /* 0x0000001016167824 */ /* 0x000fe200078e00ff */
[----:B------:R-:W-:-:S07]  /*08f0*/  USHF.L.U32 UR40, UR40, 0x4, URZ ;  /* 0x0000000428287899 */ /* 0x000fce00080006ff */
[----:B------:R-:W-:Y:S05]  /*0900*/  BRA.U UP0, `(.L_x_6) ;  /* 0xfffffff900247547 */ /* 0x000fea000b83ffff */
.L_x_1:
[----:B------:R-:W4:Y:S02]  /*0910*/  LDCU UR4, c[0x0][0x388] ;  /* 0x00007100ff0477ac */ /* 0x000f240008000800 */
[----:B----4-:R-:W-:-:S04]  /*0920*/  ULOP3.LUT UR4, UR4, 0x3, URZ, 0xc0, !UPT ;  /* 0x0000000304047892 */ /* 0x010fc8000f8ec0ff */
[----:B------:R-:W-:-:S09]  /*0930*/  UISETP.NE.AND UP0, UPT, UR4, URZ, UPT ;  /* 0x000000ff0400728c */ /* 0x000fd2000bf05270 */
[----:B------:R-:W-:Y:S05]  /*0940*/  BRA.U !UP0, `(.L_x_7) ;  /* 0x0000000108907547 */ /* 0x000fea000b800000 */
[----:B------:R-:W-:-:S12]  /*0950*/  UIADD3 UR38, UPT, UPT, -UR4, URZ, URZ ;  /* 0x000000ff04267290 */ /* 0x000fd8000fffe1ff */
.L_x_9:
[----:B------:R-:W-:Y:S02]  /*0960*/  UIADD3 UR4, UPT, UPT, -UR40, URZ, URZ ;  /* 0x000000ff28047290 */ /* 0x000fe4000fffe1ff */
[----:B------:R-:W-:-:S04]  /*0970*/  UIADD3 UR38, UPT, UPT, UR38, 0x1, URZ ;  /* 0x0000000126267890 */ /* 0x000fc8000fffe0ff */
[----:B------:R-:W-:Y:S01]  /*0980*/  LOP3.LUT R0, R23, UR4, RZ, 0xfc, !PT ;  /* 0x0000000417007c12 */ /* 0x000fe2000f8efcff */
[----:B------:R-:W-:-:S03]  /*0990*/  UISETP.NE.AND UP0, UPT, UR38, URZ, UPT ;  /* 0x000000ff2600728c */ /* 0x000fc6000bf05270 */
[----:B------:R-:W-:Y:S01]  /*09a0*/  ISETP.NE.AND P0, PT, R0, -0x1, PT ;  /* 0xffffffff0000780c */ /* 0x000fe20003f05270 */
[----:B------:R-:W-:-:S12]  /*09b0*/  UP2UR UR39, UPR, URZ, 0x1 ;  /* 0x00000001ff277883 */ /* 0x000fd80008000000 */
[----:B----4-:R-:W-:Y:S05]  /*09c0*/  @P0 BRA `(.L_x_8) ;  /* 0x0000000000580947 */ /* 0x010fea0003800000 */
[----:B------:R-:W4:Y:S01]  /*09d0*/  LDC.64 R4, c[0x0][0x390] ;  /* 0x0000e400ff047b82 */ /* 0x000f220000000a00 */
[----:B0123--:R-:W-:-:S04]  /*09e0*/  IMAD.IADD R3, R23, 0x1, -R22 ;  /* 0x0000000117037824 */ /* 0x00ffc800078e0a16 */
[----:B----4-:R-:W-:Y:S02]  /*09f0*/  IMAD.WIDE.U32 R4, R3, 0x4, R4 ;  /* 0x0000000403047825 */ /* 0x010fe400078e0004 */
[----:B------:R-:W2:Y:S04]  /*0a00*/  LDG.E R3, desc[UR36][R16.64] ;  /* 0x0000002410037981 */ /* 0x000ea8000c1e1900 */
[----:B------:R-:W2:Y:S01]  /*0a10*/  LDG.E R4, desc[UR36][R4.64] ;  /* 0x0000002404047981 */ /* 0x000ea2000c1e1900 */
[----:B------:R-:W-:Y:S02]  /*0a20*/  ISETP.NE.AND P0, PT, R23, 0xff, PT ;  /* 0x000000ff1700780c */ /* 0x000fe40003f05270 */
[----:B--2---:R-:W-:-:S05]  /*0a30*/  IADD3 R3, PT, PT, R4, R3, RZ ;  /* 0x0000000304037210 */ /* 0x004fca0007ffe0ff */
[----:B------:R4:W-:Y:S06]  /*0a40*/  STG.E desc[UR36][R16.64], R3 ;  /* 0x0000000310007986 */ /* 0x0009ec000c101924 */
[----:B------:R-:W-:Y:S05]  /*0a50*/  @P0 BRA `(.L_x_8) ;  /* 0x0000000000340947 */ /* 0x000fea0003800000 */
[----:B------:R-:W0:Y:S01]  /*0a60*/  LDC.64 R10, c[0x0][0x390] ;  /* 0x0000e400ff0a7b82 */ /* 0x000e220000000a00 */
[----:B------:R-:W-:Y:S01]  /*0a70*/  MOV R8, 0x0 ;  /* 0x0000000000087802 */ /* 0x000fe20000000f00 */
[----:B------:R-:W-:Y:S01]  /*0a80*/  IMAD.MOV.U32 R12, RZ, RZ, 0xff ;  /* 0x000000ffff0c7424 */ /* 0x000fe200078e00ff */
[----:B------:R-:W1:Y:S01]  /*0a90*/  LDCU.64 UR4, c[0x4][0x8] ;  /* 0x01000100ff0477ac */ /* 0x000e620008000a00 */
[----:B0-----:R-:W2:Y:S04]  /*0aa0*/  LDG.E R13, desc[UR36][R10.64+0x3fc] ;  /* 0x0003fc240a0d7981 */ /* 0x001ea8000c1e1900 */
[----:B------:R-:W0:Y:S01]  /*0ab0*/  LDC.64 R8, c[0x4][R8] ;  /* 0x0100000008087b82 */ /* 0x000e220000000a00 */
[----:B-1----:R-:W-:Y:S01]  /*0ac0*/  IMAD.U32 R4, RZ, RZ, UR4 ;  /* 0x00000004ff047e24 */ /* 0x002fe2000f8e00ff */
[----:B------:R-:W-:Y:S01]  /*0ad0*/  MOV R5, UR5 ;  /* 0x0000000500057c02 */ /* 0x000fe20008000f00 */
[----:B------:R-:W-:-:S02]  /*0ae0*/  IMAD.MOV.U32 R6, RZ, RZ, R18 ;  /* 0x000000ffff067224 */ /* 0x000fc400078e0012 */
[----:B------:R-:W-:Y:S01]  /*0af0*/  IMAD.MOV.U32 R7, RZ, RZ, R2 ;  /* 0x000000ffff077224 */ /* 0x000fe200078e0002 */
[----:B0-2---:R1:W-:Y:S06]  /*0b00*/  STL.64 [R1], R12 ;  /* 0x0000000c01007387 */ /* 0x0053ec0000100a00 */
[----:B------:R-:W-:-:S07]  /*0b10*/  LEPC R20, `(.L_x_8) ;  /* 0x000000001014794e */ /* 0x000fce0000000000 */
[----:B-1--4-:R-:W-:Y:S05]  /*0b20*/  CALL.ABS.NOINC R8 ;  /* 0x0000000008007343 */ /* 0x012fea0003c00000 */
.L_x_8:
[----:B------:R-:W-:Y:S05]  /*0b30*/  WARPSYNC.ALL ;  /* 0x0000000000007948 */ /* 0x000fea0003800000 */
[----:B------:R-:W-:Y:S01]  /*0b40*/  BAR.SYNC.DEFER_BLOCKING 0x0 ;  /* 0x0000000000007b1d */ /* 0x000fe20000010000 */
[----:B------:R-:W-:Y:S01]  /*0b50*/  UISETP.NE.AND UP0, UPT, UR39, URZ, UPT ;  /* 0x000000ff2700728c */ /* 0x000fe2000bf05270 */
[----:B------:R-:W-:Y:S01]  /*0b60*/  SHF.L.U32 R22, R22, 0x1, RZ ;  /* 0x0000000116167819 */ /* 0x000fe200000006ff */
[----:B------:R-:W-:-:S07]  /*0b70*/  USHF.L.U32 UR40, UR40, 0x1, URZ ;  /* 0x0000000128287899 */ /* 0x000fce00080006ff */
[----:B------:R-:W-:Y:S05]  /*0b80*/  BRA.U UP0, `(.L_x_9) ;  /* 0xfffffffd00747547 */ /* 0x000fea000b83ffff */
.L_x_7:
[----:B------:R-:W5:Y:S01]  /*0b90*/  LDC R5, c[0x0][0x398] ;  /* 0x0000e600ff057b82 */ /* 0x000f620000000800 */
[----:B------:R-:W0:Y:S01]  /*0ba0*/  LDCU UR5, c[0x0][0x388] ;  /* 0x00007100ff0577ac */ /* 0x000e220008000800 */
[----:B------:R-:W0:Y:S06]  /*0bb0*/  LDCU UR6, c[0x0][0x388] ;  /* 0x00007100ff0677ac */ /* 0x000e2c0008000800 */
[----:B01234-:R-:W5:Y:S01]  /*0bc0*/  LDC.64 R2, c[0x0][0x390] ;  /* 0x0000e400ff027b82 */ /* 0x01ff620000000a00 */
[----:B------:R-:W0:Y:S01]  /*0bd0*/  LDCU UR4, c[0x0][0x398] ;  /* 0x00007300ff0477ac */ /* 0x000e220008000800 */
[----:B------:R-:W-:-:S02]  /*0be0*/  UISETP.GE.U32.AND UP0, UPT, UR5, 0x4, UPT ;  /* 0x000000040500788c */ /* 0x000fc4000bf06070 */
[----:B------:R-:W-:-:S06]  /*0bf0*/  ULOP3.LUT UR8, UR6, 0x3, URZ, 0xc0, !UPT ;  /* 0x0000000306087892 */ /* 0x000fcc000f8ec0ff */
[----:B------:R-:W-:Y:S01]  /*0c00*/  ISETP.NE.AND P0, PT, RZ, UR8, PT ;  /* 0x00000008ff007c0c */ /* 0x000fe2000bf05270 */
[----:B-----5:R-:W-:-:S05]  /*0c10*/  IMAD.WIDE R2, R5, 0x4, R2 ;  /* 0x0000000405027825 */ /* 0x020fca00078e0202 */
[----:B------:R1:W-:Y:S01]  /*0c20*/  STG.E desc[UR36][R2.64+-0x4], RZ ;  /* 0xfffffcff02007986 */ /* 0x0003e2000c101924 */
[----:B0-----:R-:W-:Y:S06]  /*0c30*/  BRA.U !UP0, `(.L_x_10) ;  /* 0x0000000908207547 */ /* 0x001fec000b800000 */
[----:B------:R-:W-:-:S04]  /*0c40*/  ULOP3.LUT UR5, UR5, 0x7ffffffc, URZ, 0xc0, !UPT ;  /* 0x7ffffffc05057892 */ /* 0x000fc8000f8ec0ff */
[----:B------:R-:W-:-:S12]  /*0c50*/  UIADD3 UR5, UPT, UPT, -UR5, URZ, URZ ;  /* 0x000000ff05057290 */ /* 0x000fd8000fffe1ff */
.L_x_11:
[----:B0-----:R-:W0:Y:S01]  /*0c60*/  I2F.U32.RP R0, UR4 ;  /* 0x0000000400007d06 */ /* 0x001e220008209000 */
[----:B------:R-:W-:Y:S01]  /*0c70*/  ISETP.NE.U32.AND P2, PT, RZ, UR4, PT ;  /* 0x00000004ff007c0c */ /* 0x000fe2000bf45070 */
[----:B------:R-:W-:-:S06]  /*0c80*/  UIADD3 UR6, UPT, UPT, UR4, -0x1, URZ ;  /* 0xffffffff04067890 */ /* 0x000fcc000fffe0ff */
[----:B0-----:R-:W1:Y:S02]  /*0c90*/  MUFU.RCP R0, R0 ;  /* 0x0000000000007308 */ /* 0x001e640000001000 */
[----:B-1----:R-:W-:-:S06]  /*0ca0*/  VIADD R2, R0, 0xffffffe ;  /* 0x0ffffffe00027836 */ /* 0x002fcc0000000000 */
[----:B------:R0:W1:Y:S02]  /*0cb0*/  F2I.FTZ.U32.TRUNC.NTZ R3, R2 ;  /* 0x0000000200037305 */ /* 0x000064000021f000 */
[----:B0-----:R-:W-:Y:S02]  /*0cc0*/  HFMA2 R2, -RZ, RZ, 0, 0 ;  /* 0x00000000ff027431 */ /* 0x001fe400000001ff */
[----:B-1----:R-:W-:-:S04]  /*0cd0*/  IMAD.MOV R5, RZ, RZ, -R3 ;  /* 0x000000ffff057224 */ /* 0x002fc800078e0a03 */
[----:B------:R-:W-:-:S04]  /*0ce0*/  IMAD R5, R5, UR4, RZ ;  /* 0x0000000405057c24 */ /* 0x000fc8000f8e02ff */
[----:B------:R-:W-:-:S06]  /*0cf0*/  IMAD.HI.U32 R4, R3, R5, R2 ;  /* 0x0000000503047227 */ /* 0x000fcc00078e0002 */
[----:B------:R-:W-:-:S04]  /*0d00*/  IMAD.HI.U32 R4, R4, R23, RZ ;  /* 0x0000001704047227 */ /* 0x000fc800078e00ff */
[----:B------:R-:W-:-:S04]  /*0d10*/  IMAD.MOV R4, RZ, RZ, -R4 ;  /* 0x000000ffff047224 */ /* 0x000fc800078e0a04 */
[----:B------:R-:W-:-:S05]  /*0d20*/  IMAD R3, R4, UR4, R23 ;  /* 0x0000000404037c24 */ /* 0x000fca000f8e0217 */
[----:B------:R-:W-:-:S13]  /*0d30*/  ISETP.GE.U32.AND P1, PT, R3, UR4, PT ;  /* 0x0000000403007c0c */ /* 0x000fda000bf26070 */
[----:B------:R-:W-:-:S05]  /*0d40*/  @P1 VIADD R3, R3, -UR4 ;  /* 0x8000000403031c36 */ /* 0x000fca0008000000 */
[----:B------:R-:W-:-:S13]  /*0d50*/  ISETP.GE.U32.AND P1, PT, R3, UR4, PT ;  /* 0x0000000403007c0c */ /* 0x000fda000bf26070 */
[----:B------:R-:W-:Y:S02]  /*0d60*/  @P1 IADD3 R3, PT, PT, R3, -UR4, RZ ;  /* 0x8000000403031c10 */ /* 0x000fe4000fffe0ff */
[----:B------:R-:W-:-:S04]  /*0d70*/  @!P2 LOP3.LUT R3, RZ, UR4, RZ, 0x33, !PT ;  /* 0x00000004ff03ac12 */ /* 0x000fc8000f8e33ff */
[----:B------:R-:W-:-:S13]  /*0d80*/  ISETP.NE.AND P1, PT, R3, UR6, PT ;  /* 0x0000000603007c0c */ /* 0x000fda000bf25270 */
[----:B------:R-:W0:Y:S01]  /*0d90*/  @!P1 LDC.64 R2, c[0x0][0x390] ;  /* 0x0000e400ff029b82 */ /* 0x000e220000000a00 */
[----:B------:R-:W-:Y:S01]  /*0da0*/  @!P1 LEA.HI R0, R19, R19, RZ, 0x1 ;  /* 0x0000001313009211 */ /* 0x000fe200078f08ff */
[----:B------:R-:W2:Y:S03]  /*0db0*/  @!P1 LDG.E R9, desc[UR36][R16.64] ;  /* 0x0000002410099981 */ /* 0x000ea6000c1e1900 */
[----:B------:R-:W-:-:S05]  /*0dc0*/  @!P1 SHF.R.S32.HI R0, RZ, 0x1, R0 ;  /* 0x00000001ff009819 */ /* 0x000fca0000011400 */
[----:B------:R-:W-:-:S04]  /*0dd0*/  @!P1 IMAD.IADD R5, R23, 0x1, -R0 ;  /* 0x0000000117059824 */ /* 0x000fc800078e0a00 */
[----:B0-----:R-:W-:-:S05]  /*0de0*/  @!P1 IMAD.WIDE.U32 R2, R5, 0x4, R2 ;  /* 0x0000000405029825 */ /* 0x001fca00078e0002 */
[----:B------:R-:W2:Y:S01]  /*0df0*/  @!P1 LDG.E R6, desc[UR36][R2.64] ;  /* 0x0000002402069981 */ /* 0x000ea2000c1e1900 */
[----:B------:R-:W-:-:S04]  /*0e00*/  ULEA.HI UR6, UR4, UR4, URZ, 0x1 ;  /* 0x0000000404067291 */ /* 0x000fc8000f8f08ff */
[----:B------:R-:W-:-:S09]  /*0e10*/  USHF.R.S32.HI UR6, URZ, 0x1, UR6 ;  /* 0x00000001ff067899 */ /* 0x000fd20008011406 */
[----:B------:R-:W0:Y:S08]  /*0e20*/  I2F.U32.RP R0, UR6 ;  /* 0x0000000600007d06 */ /* 0x000e300008209000 */
[----:B0-----:R-:W0:Y:S01]  /*0e30*/  MUFU.RCP R0, R0 ;  /* 0x0000000000007308 */ /* 0x001e220000001000 */
[----:B------:R-:W-:Y:S01]  /*0e40*/  IADD3 R7, PT, PT, RZ, -UR6, RZ ;  /* 0x80000006ff077c10 */ /* 0x000fe2000fffe0ff */
[----:B0-----:R-:W-:-:S06]  /*0e50*/  VIADD R4, R0, 0xffffffe ;  /* 0x0ffffffe00047836 */ /* 0x001fcc0000000000 */
[----:B------:R0:W1:Y:S02]  /*0e60*/  F2I.FTZ.U32.TRUNC.NTZ R5, R4 ;  /* 0x0000000400057305 */ /* 0x000064000021f000 */
[----:B0-----:R-:W-:Y:S02]  /*0e70*/  IMAD.MOV.U32 R4, RZ, RZ, RZ ;  /* 0x000000ffff047224 */ /* 0x001fe400078e00ff */
[----:B-1----:R-:W-:-:S04]  /*0e80*/  IMAD R7, R7, R5, RZ ;  /* 0x0000000507077224 */ /* 0x002fc800078e02ff */
[----:B------:R-:W-:-:S06]  /*0e90*/  IMAD.HI.U32 R8, R5, R7, R4 ;  /* 0x0000000705087227 */ /* 0x000fcc00078e0004 */
[----:B------:R-:W-:-:S04]  /*0ea0*/  IMAD.HI.U32 R8, R8, R23, RZ ;  /* 0x0000001708087227 */ /* 0x000fc800078e00ff */
[----:B------:R-:W-:-:S04]  /*0eb0*/  IMAD.MOV R8, RZ, RZ, -R8 ;  /* 0x000000ffff087224 */ /* 0x000fc800078e0a08 */
[----:B------:R-:W-:-:S05]  /*0ec0*/  IMAD R5, R8, UR6, R23 ;  /* 0x0000000608057c24 */ /* 0x000fca000f8e0217 */
[----:B------:R-:W-:Y:S02]  /*0ed0*/  ISETP.GE.U32.AND P2, PT, R5, UR6, PT ;  /* 0x0000000605007c0c */ /* 0x000fe4000bf46070 */
[----:B------:R-:W-:-:S11]  /*0ee0*/  ISETP.NE.U32.AND P3, PT, RZ, UR6, PT ;  /* 0x00000006ff007c0c */ /* 0x000fd6000bf65070 */
[----:B------:R-:W-:-:S04]  /*0ef0*/  @P2 IADD3 R5, PT, PT, R5, -UR6, RZ ;  /* 0x8000000605052c10 */ /* 0x000fc8000fffe0ff */
[----:B------:R-:W-:Y:S01]  /*0f00*/  ISETP.GE.U32.AND P2, PT, R5, UR6, PT ;  /* 0x0000000605007c0c */ /* 0x000fe2000bf46070 */
[----:B------:R-:W-:-:S12]  /*0f10*/  UIADD3 UR7, UPT, UPT, UR6, -0x1, URZ ;  /* 0xffffffff06077890 */ /* 0x000fd8000fffe0ff */
[----:B------:R-:W-:Y:S01]  /*0f20*/  @P2 VIADD R5, R5, -UR6 ;  /* 0x8000000605052c36 */ /* 0x000fe20008000000 */
[----:B------:R-:W-:-:S04]  /*0f30*/  @!P3 LOP3.LUT R5, RZ, UR6, RZ, 0x33, !PT ;  /* 0x00000006ff05bc12 */ /* 0x000fc8000f8e33ff */
[----:B------:R-:W-:Y:S02]  /*0f40*/  ISETP.NE.AND P2, PT, R5, UR7, PT ;  /* 0x0000000705007c0c */ /* 0x000fe4000bf45270 */
[----:B------:R-:W-:-:S11]  /*0f50*/  SHF.R.S32.HI R0, RZ, 0x1f, R19 ;  /* 0x0000001fff007819 */ /* 0x000fd60000011413 */
[----:B------:R-:W-:Y:S01]  /*0f60*/  @!P2 LEA.HI R7, R0, R19, RZ, 0x2 ;  /* 0x000000130007a211 */ /* 0x000fe200078f10ff */
[----:B------:R-:W0:Y:S03]  /*0f70*/  @!P2 LDC.64 R4, c[0x0][0x390] ;  /* 0x0000e400ff04ab82 */ /* 0x000e260000000a00 */
[----:B------:R-:W-:-:S05]  /*0f80*/  @!P2 SHF.R.S32.HI R8, RZ, 0x2, R7 ;  /* 0x00000002ff08a819 */ /* 0x000fca0000011407 */
[----:B------:R-:W-:-:S04]  /*0f90*/  @!P2 IMAD.IADD R11, R23, 0x1, -R8 ;  /* 0x00000001170ba824 */ /* 0x000fc800078e0a08 */
[----:B0-----:R-:W-:Y:S01]  /*0fa0*/  @!P2 IMAD.WIDE.U32 R4, R11, 0x4, R4 ;  /* 0x000000040b04a825 */ /* 0x001fe200078e0004 */
[----:B--2---:R-:W-:-:S05]  /*0fb0*/  @!P1 IADD3 R7, PT, PT, R9, R6, RZ ;  /* 0x0000000609079210 */ /* 0x004fca0007ffe0ff */
[----:B------:R-:W-:Y:S04]  /*0fc0*/  @!P1 STG.E desc[UR36][R16.64], R7 ;  /* 0x0000000710009986 */ /* 0x000fe8000c101924 */
[----:B------:R0:W-:Y:S01]  /*0fd0*/  @!P1 STG.E desc[UR36][R2.64], R9 ;  /* 0x0000000902009986 */ /* 0x0001e2000c101924 */
[----:B------:R-:W-:Y:S06]  /*0fe0*/  BAR.SYNC.DEFER_BLOCKING 0x0 ;  /* 0x0000000000007b1d */ /* 0x000fec0000010000 */
[----:B------:R-:W2:Y:S04]  /*0ff0*/  @!P2 LDG.E R11, desc[UR36][R16.64] ;  /* 0x00000024100ba981 */ /* 0x000ea8000c1e1900 */
[----:B------:R-:W2:Y:S01]  /*1000*/  @!P2 LDG.E R8, desc[UR36][R4.64] ;  /* 0x000000240408a981 */ /* 0x000ea2000c1e1900 */
[----:B------:R-:W-:-:S04]  /*1010*/  USHF.R.S32.HI UR7, URZ, 0x1f, UR4 ;  /* 0x0000001fff077899 */ /* 0x000fc80008011404 */
[----:B------:R-:W-:-:S04]  /*1020*/  ULEA.HI UR6, UR7, UR4, URZ, 0x2 ;  /* 0x0000000407067291 */ /* 0x000fc8000f8f10ff */
[----:B------:R-:W-:-:S09]  /*1030*/  USHF.R.S32.HI UR6, URZ, 0x2, UR6 ;  /* 0x00000002ff067899 */ /* 0x000fd20008011406 */
[----:B------:R-:W1:Y:S08]  /*1040*/  I2F.U32.RP R10, UR6 ;  /* 0x00000006000a7d06 */ /* 0x000e700008209000 */
[----:B-1----:R-:W1:Y:S01]  /*1050*/  MUFU.RCP R10, R10 ;  /* 0x0000000a000a7308 */ /* 0x002e620000001000 */
[----:B0-----:R-:W-:Y:S02]  /*1060*/  IMAD R3, RZ, RZ, -UR6 ;  /* 0x80000006ff037e24 */ /* 0x001fe4000f8e02ff */
[----:B-1----:R-:W-:-:S05]  /*1070*/  VIADD R6, R10, 0xffffffe ;  /* 0x0ffffffe0a067836 */ /* 0x002fca0000000000 */
[----:B------:R0:W1:Y:S02]  /*1080*/  F2I.FTZ.U32.TRUNC.NTZ R7, R6 ;  /* 0x0000000600077305 */ /* 0x000064000021f000 */
[----:B0-----:R-:W-:Y:S01]  /*1090*/  MOV R6, RZ ;  /* 0x000000ff00067202 */ /* 0x001fe20000000f00 */
[----:B-1----:R-:W-:-:S04]  /*10a0*/  IMAD R3, R3, R7, RZ ;  /* 0x0000000703037224 */ /* 0x002fc800078e02ff */
[----:B------:R-:W-:-:S06]  /*10b0*/  IMAD.HI.U32 R2, R7, R3, R6 ;  /* 0x0000000307027227 */ /* 0x000fcc00078e0006 */
[----:B------:R-:W-:-:S04]  /*10c0*/  IMAD.HI.U32 R2, R2, R23, RZ ;  /* 0x0000001702027227 */ /* 0x000fc800078e00ff */
[----:B------:R-:W-:-:S04]  /*10d0*/  IMAD.MOV R2, RZ, RZ, -R2 ;  /* 0x000000ffff027224 */ /* 0x000fc800078e0a02 */
[----:B------:R-:W-:-:S05]  /*10e0*/  IMAD R2, R2, UR6, R23 ;  /* 0x0000000602027c24 */ /* 0x000fca000f8e0217 */
[----:B------:R-:W-:Y:S02]  /*10f0*/  ISETP.GE.U32.AND P1, PT, R2, UR6, PT ;  /* 0x0000000602007c0c */ /* 0x000fe4000bf26070 */
[----:B------:R-:W-:-:S11]  /*1100*/  ISETP.NE.U32.AND P3, PT, RZ, UR6, PT ;  /* 0x00000006ff007c0c */ /* 0x000fd6000bf65070 */
[----:B------:R-:W-:-:S05]  /*1110*/  @P1 VIADD R2, R2, -UR6 ;  /* 0x8000000602021c36 */ /* 0x000fca0008000000 */
[----:B------:R-:W-:Y:S01]  /*1120*/  ISETP.GE.U32.AND P1, PT, R2, UR6, PT ;  /* 0x0000000602007c0c */ /* 0x000fe2000bf26070 */
[----:B------:R-:W-:-:S12]  /*1130*/  UIADD3 UR9, UPT, UPT, UR6, -0x1, URZ ;  /* 0xffffffff06097890 */ /* 0x000fd8000fffe0ff */
[----:B------:R-:W-:Y:S02]  /*1140*/  @P1 IADD3 R2, PT, PT, R2, -UR6, RZ ;  /* 0x8000000602021c10 */ /* 0x000fe4000fffe0ff */
[----:B------:R-:W-:-:S04]  /*1150*/  @!P3 LOP3.LUT R2, RZ, UR6, RZ, 0x33, !PT ;  /* 0x00000006ff02bc12 */ /* 0x000fc8000f8e33ff */
[----:B------:R-:W-:-:S13]  /*1160*/  ISETP.NE.AND P1, PT, R2, UR9, PT ;  /* 0x0000000902007c0c */ /* 0x000fda000bf25270 */
[----:B------:R-:W0:Y:S01]  /*1170*/  @!P1 LDC.64 R2, c[0x0][0x390] ;  /* 0x0000e400ff029b82 */ /* 0x000e220000000a00 */
[----:B------:R-:W-:-:S04]  /*1180*/  @!P1 LEA.HI R6, R0, R19, RZ, 0x3 ;  /* 0x0000001300069211 */ /* 0x000fc800078f18ff */
[----:B------:R-:W-:-:S05]  /*1190*/  @!P1 SHF.R.S32.HI R6, RZ, 0x3, R6 ;  /* 0x00000003ff069819 */ /* 0x000fca0000011406 */
[----:B------:R-:W-:-:S04]  /*11a0*/  @!P1 IMAD.IADD R7, R23, 0x1, -R6 ;  /* 0x0000000117079824 */ /* 0x000fc800078e0a06 */
[----:B0-----:R-:W-:-:S04]  /*11b0*/  @!P1 IMAD.WIDE.U32 R2, R7, 0x4, R2 ;  /* 0x0000000407029825 */ /* 0x001fc800078e0002 */
[----:B--2---:R-:W-:-:S05]  /*11c0*/  @!P2 IMAD.IADD R9, R11, 0x1, R8 ;  /* 0x000000010b09a824 */ /* 0x004fca00078e0208 */
[----:B------:R0:W-:Y:S04]  /*11d0*/  @!P2 STG.E desc[UR36][R16.64], R9 ;  /* 0x000000091000a986 */ /* 0x0001e8000c101924 */
[----:B------:R1:W-:Y:S01]  /*11e0*/  @!P2 STG.E desc[UR36][R4.64], R11 ;  /* 0x0000000b0400a986 */ /* 0x0003e2000c101924 */
[----:B------:R-:W-:Y:S06]  /*11f0*/  BAR.SYNC.DEFER_BLOCKING 0x0 ;  /* 0x0000000000007b1d */ /* 0x000fec0000010000 */
[----:B------:R-:W2:Y:S04]  /*1200*/  @!P1 LDG.E R13, desc[UR36][R16.64] ;  /* 0x00000024100d9981 */ /* 0x000ea8000c1e1900 */
[----:B------:R-:W2:Y:S01]  /*1210*/  @!P1 LDG.E R8, desc[UR36][R2.64] ;  /* 0x0000002402089981 */ /* 0x000ea2000c1e1900 */
[----:B------:R-:W-:-:S04]  /*1220*/  ULEA.HI UR6, UR7, UR4, URZ, 0x3 ;  /* 0x0000000407067291 */ /* 0x000fc8000f8f18ff */
[----:B------:R-:W-:-:S09]  /*1230*/  USHF.R.S32.HI UR6, URZ, 0x3, UR6 ;  /* 0x00000003ff067899 */ /* 0x000fd20008011406 */
[----:B------:R-:W3:Y:S08]  /*1240*/  I2F.U32.RP R10, UR6 ;  /* 0x00000006000a7d06 */ /* 0x000ef00008209000 */
[----:B---3--:R-:W3:Y:S01]  /*1250*/  MUFU.RCP R10, R10 ;  /* 0x0000000a000a7308 */ /* 0x008ee20000001000 */
[----:B0-----:R-:W-:Y:S01]  /*1260*/  IMAD R9, RZ, RZ, -UR6 ;  /* 0x80000006ff097e24 */ /* 0x001fe2000f8e02ff */
[----:B---3--:R-:W-:-:S06]  /*1270*/  IADD3 R6, PT, PT, R10, 0xffffffe, RZ ;  /* 0x0ffffffe0a067810 */ /* 0x008fcc0007ffe0ff */
[----:B------:R0:W3:Y:S01]  /*1280*/  F2I.FTZ.U32.TRUNC.NTZ R7, R6 ;  /* 0x0000000600077305 */ /* 0x0000e2000021f000 */
[----:B-1----:R-:W-:Y:S02]  /*1290*/  IMAD.MOV.U32 R5, RZ, RZ, R9 ;  /* 0x000000ffff057224 */ /* 0x002fe400078e0009 */
[----:B0-----:R-:W-:Y:S02]  /*12a0*/  HFMA2 R6, -RZ, RZ, 0, 0 ;  /* 0x00000000ff067431 */ /* 0x001fe400000001ff */
[----:B---3--:R-:W-:-:S04]  /*12b0*/  IMAD R5, R5, R7, RZ ;  /* 0x0000000705057224 */ /* 0x008fc800078e02ff */
        /* <DEDUP_REMOVED lines=11> */
[----:B------:R-:W-:Y:S02]  /*1370*/  ISETP.NE.AND P2, PT, R4, UR9, PT ;  /* 0x0000000904007c0c */ /* 0x000fe4000bf45270 */
[----:B------:R-:W-:-:S11]  /*1380*/  LEA.HI R19, R0, R19, RZ, 0x4 ;  /* 0x0000001300137211 */ /* 0x000fd600078f20ff */
[----:B------:R-:W0:Y:S01]  /*1390*/  @!P2 LDC.64 R4, c[0x0][0x390] ;  /* 0x0000e400ff04ab82 */ /* 0x000e220000000a00 */
[----:B------:R-:W-:-:S05]  /*13a0*/  SHF.R.S32.HI R19, RZ, 0x4, R19 ;  /* 0x00000004ff137819 */ /* 0x000fca0000011413 */
        /* <DEDUP_REMOVED lines=8> */
[----:B------:R-:W-:-:S04]  /*1430*/  UIADD3 UR5, UPT, UPT, UR5, 0x4, URZ ;  /* 0x0000000405057890 */ /* 0x000fc8000fffe0ff */
[----:B------:R-:W-:Y:S02]  /*1440*/  UISETP.NE.AND UP0, UPT, UR5, URZ, UPT ;  /* 0x000000ff0500728c */ /* 0x000fe4000bf05270 */
[----:B------:R-:W-:-:S04]  /*1450*/  ULEA.HI UR4, UR7, UR4, URZ, 0x4 ;  /* 0x0000000407047291 */ /* 0x000fc8000f8f20ff */
[----:B------:R-:W-:Y:S01]  /*1460*/  USHF.R.S32.HI UR4, URZ, 0x4, UR4 ;  /* 0x00000004ff047899 */ /* 0x000fe20008011404 */
[----:B--2---:R-:W-:-:S05]  /*1470*/  @!P2 IADD3 R11, PT, PT, R9, R0, RZ ;  /* 0x00000000090ba210 */ /* 0x004fca0007ffe0ff */
[----:B------:R0:W-:Y:S04]  /*1480*/  @!P2 STG.E desc[UR36][R16.64], R11 ;  /* 0x0000000b1000a986 */ /* 0x0001e8000c101924 */
[----:B------:R0:W-:Y:S01]  /*1490*/  @!P2 STG.E desc[UR36][R4.64], R9 ;  /* 0x000000090400a986 */ /* 0x0001e2000c101924 */
[----:B------:R-:W-:Y:S06]  /*14a0*/  BAR.SYNC.DEFER_BLOCKING 0x0 ;  /* 0x0000000000007b1d */ /* 0x000fec0000010000 */
[----:B------:R-:W-:Y:S05]  /*14b0*/  BRA.U UP0, `(.L_x_11) ;  /* 0xfffffff500e87547 */ /* 0x000fea000b83ffff */
.L_x_10:
[----:B------:R-:W-:Y:S05]  /*14c0*/  @!P0 EXIT ;  /* 0x000000000000894d */ /* 0x000fea0003800000 */
[----:B------:R-:W-:-:S12]  /*14d0*/  UIADD3 UR5, UPT, UPT, -UR8, URZ, URZ ;  /* 0x000000ff08057290 */ /* 0x000fd8000fffe1ff */
.L_x_12:
[----:B------:R-:W2:Y:S01]  /*14e0*/  I2F.U32.RP R0, UR4 ;  /* 0x0000000400007d06 */ /* 0x000ea20008209000 */
[----:B------:R-:W-:Y:S01]  /*14f0*/  ISETP.NE.U32.AND P1, PT, RZ, UR4, PT ;  /* 0x00000004ff007c0c */ /* 0x000fe2000bf25070 */
[----:B------:R-:W-:Y:S01]  /*1500*/  UIADD3 UR6, UPT, UPT, UR4, -0x1, URZ ;  /* 0xffffffff04067890 */ /* 0x000fe2000fffe0ff */
[----:B------:R-:W-:-:S04]  /*1510*/  LEA.HI R19, R19, R19, RZ, 0x1 ;  /* 0x0000001313137211 */ /* 0x000fc800078f08ff */
[----:B------:R-:W-:Y:S01]  /*1520*/  SHF.R.S32.HI R19, RZ, 0x1, R19 ;  /* 0x00000001ff137819 */ /* 0x000fe20000011413 */
[----:B0-2---:R-:W0:Y:S02]  /*1530*/  MUFU.RCP R0, R0 ;  /* 0x0000000000007308 */ /* 0x005e240000001000 */
[----:B01----:R-:W-:-:S06]  /*1540*/  VIADD R2, R0, 0xffffffe ;  /* 0x0ffffffe00027836 */ /* 0x003fcc0000000000 */
[----:B------:R0:W1:Y:S02]  /*1550*/  F2I.FTZ.U32.TRUNC.NTZ R3, R2 ;  /* 0x0000000200037305 */ /* 0x000064000021f000 */
[----:B0-----:R-:W-:Y:S01]  /*1560*/  IMAD.MOV.U32 R2, RZ, RZ, RZ ;  /* 0x000000ffff027224 */ /* 0x001fe200078e00ff */
[----:B-1----:R-:W-:-:S05]  /*1570*/  IADD3 R5, PT, PT, RZ, -R3, RZ ;  /* 0x80000003ff057210 */ /* 0x002fca0007ffe0ff */
[----:B------:R-:W-:-:S04]  /*1580*/  IMAD R5, R5, UR4, RZ ;  /* 0x0000000405057c24 */ /* 0x000fc8000f8e02ff */
[----:B------:R-:W-:-:S06]  /*1590*/  IMAD.HI.U32 R4, R3, R5, R2 ;  /* 0x0000000503047227 */ /* 0x000fcc00078e0002 */
[----:B------:R-:W-:-:S05]  /*15a0*/  IMAD.HI.U32 R4, R4, R23, RZ ;  /* 0x0000001704047227 */ /* 0x000fca00078e00ff */
[----:B------:R-:W-:-:S05]  /*15b0*/  IADD3 R4, PT, PT, -R4, RZ, RZ ;  /* 0x000000ff04047210 */ /* 0x000fca0007ffe1ff */
        /* <DEDUP_REMOVED lines=8> */
[----:B------:R-:W-:-:S04]  /*1640*/  @!P0 IMAD.IADD R5, R23, 0x1, -R19 ;  /* 0x0000000117058824 */ /* 0x000fc800078e0a13 */
[----:B0-----:R-:W-:Y:S02]  /*1650*/  @!P0 IMAD.WIDE.U32 R2, R5, 0x4, R2 ;  /* 0x0000000405028825 */ /* 0x001fe400078e0002 */
[----:B------:R-:W2:Y:S04]  /*1660*/  @!P0 LDG.E R5, desc[UR36][R16.64] ;  /* 0x0000002410058981 */ /* 0x000ea8000c1e1900 */
[----:B------:R-:W2:Y:S01]  /*1670*/  @!P0 LDG.E R0, desc[UR36][R2.64] ;  /* 0x0000002402008981 */ /* 0x000ea2000c1e1900 */
[----:B------:R-:W-:Y:S02]  /*1680*/  UIADD3 UR5, UPT, UPT, UR5, 0x1, URZ ;  /* 0x0000000105057890 */ /* 0x000fe4000fffe0ff */
[----:B------:R-:W-:-:S04]  /*1690*/  ULEA.HI UR4, UR4, UR4, URZ, 0x1 ;  /* 0x0000000404047291 */ /* 0x000fc8000f8f08ff */
[----:B------:R-:W-:Y:S02]  /*16a0*/  ISETP.NE.AND P1, PT, RZ, UR5, PT ;  /* 0x00000005ff007c0c */ /* 0x000fe4000bf25270 */
[----:B--2---:R-:W-:-:S05]  /*16b0*/  @!P0 IADD3 R7, PT, PT, R5, R0, RZ ;  /* 0x0000000005078210 */ /* 0x004fca0007ffe0ff */
[----:B------:R0:W-:Y:S04]  /*16c0*/  @!P0 STG.E desc[UR36][R16.64], R7 ;  /* 0x0000000710008986 */ /* 0x0001e8000c101924 */
[----:B------:R0:W-:Y:S01]  /*16d0*/  @!P0 STG.E desc[UR36][R2.64], R5 ;  /* 0x0000000502008986 */ /* 0x0001e2000c101924 */
[----:B------:R-:W-:Y:S06]  /*16e0*/  BAR.SYNC.DEFER_BLOCKING 0x0 ;  /* 0x0000000000007b1d */ /* 0x000fec0000010000 */
[----:B------:R-:W-:Y:S05]  /*16f0*/  @!P1 EXIT ;  /* 0x000000000000994d */ /* 0x000fea0003800000 */
[----:B------:R-:W-:Y:S01]  /*1700*/  USHF.R.S32.HI UR4, URZ, 0x1, UR4 ;  /* 0x00000001ff047899 */ /* 0x000fe20008011404 */
[----:B------:R-:W-:Y:S11]  /*1710*/  BRA `(.L_x_12) ;  /* 0xfffffffc00707947 */ /* 0x000ff6000383ffff */
.L_x_0:
[----:B------:R-:W0:Y:S08]  /*1720*/  LDC R5, c[0x0][0x398] ;  /* 0x0000e600ff057b82 */ /* 0x000e300000000800 */
[----:B------:R-:W0:Y:S02]  /*1730*/  LDC.64 R2, c[0x0][0x390] ;  /* 0x0000e400ff027b82 */ /* 0x000e240000000a00 */
[----:B0-----:R-:W-:-:S05]  /*1740*/  IMAD.WIDE R2, R5, 0x4, R2 ;  /* 0x0000000405027825 */ /* 0x001fca00078e0202 */
[----:B------:R-:W-:Y:S01]  /*1750*/  STG.E desc[UR36][R2.64+-0x4], RZ ;  /* 0xfffffcff02007986 */ /* 0x000fe2000c101924 */
[----:B------:R-:W-:Y:S05]  /*1760*/  EXIT ;  /* 0x000000000000794d */ /* 0x000fea0003800000 */
.L_x_13:
[----:B------:R-:W-:-:S00]  /*1770*/  BRA `(.L_x_13) ;  /* 0xfffffffc00fc7947 */ /* 0x000fc0000383ffff */
[----:B------:R-:W-:-:S00]  /*1780*/  NOP ;  /* 0x0000000000007918 */ /* 0x000fc00000000000 */
[----:B------:R-:W-:-:S00]  /*1790*/  NOP ;  /* 0x0000000000007918 */ /* 0x000fc00000000000 */
[----:B------:R-:W-:-:S00]  /*17a0*/  NOP ;  /* 0x0000000000007918 */ /* 0x000fc00000000000 */
[----:B------:R-:W-:-:S00]  /*17b0*/  NOP ;  /* 0x0000000000007918 */ /* 0x000fc00000000000 */
[----:B------:R-:W-:-:S00]  /*17c0*/  NOP ;  /* 0x0000000000007918 */ /* 0x000fc00000000000 */
[----:B------:R-:W-:-:S00]  /*17d0*/  NOP ;  /* 0x0000000000007918 */ /* 0x000fc00000000000 */
[----:B------:R-:W-:-:S00]  /*17e0*/  NOP ;  /* 0x0000000000007918 */ /* 0x000fc00000000000 */
[----:B------:R-:W-:-:S00]  /*17f0*/  NOP ;  /* 0x0000000000007918 */ /* 0x000fc00000000000 */
.L_x_14:


//--------------------- .nv.global.init           --------------------------
	.section	.nv.global.init,"aw",@progbits
.nv.global.init:
	.type		$str,@object
	.size		$str,(.L_0 - $str)
$str:
        /*0000*/ 	.byte	0x6f, 0x75, 0x74, 0x70, 0x75, 0x74, 0x61, 0x72, 0x72, 0x61, 0x79, 0x5b, 0x25, 0x64, 0x5d, 0x20
        /*0010*/ 	.byte	0x3d, 0x20, 0x25, 0x64, 0x0a, 0x00
.L_0:


//--------------------- .nv.shared.reserved.0     --------------------------
	.section	.nv.shared.reserved.0,"aw",@nobits
	.weak		__nv_reservedSMEM_offset_0_alias
	.size		__nv_reservedSMEM_offset_0_alias, 0, 64
	.other		__nv_reservedSMEM_offset_0_alias,@"STO_CUDA_RESERVED_SHARED STV_DEFAULT"
__nv_reservedSMEM_offset_0_alias:
	.zero		0
	.zero		64


//--------------------- .nv.constant0._Z8scan_belPiiS_i --------------------------
	.section	.nv.constant0._Z8scan_belPiiS_i,"a",@progbits
	.sectionflags	@""
	.align	4
.nv.constant0._Z8scan_belPiiS_i:
	.zero		924


//--------------------- SYMBOLS --------------------------

	.type		.nv.reservedSmem.offset0,@object
	.size		.nv.reservedSmem.offset0,0x4
	.type		vprintf,@function
